//
// Generated by NVIDIA NVVM Compiler
//
// Compiler Build ID: CL-36424714
// Cuda compilation tools, release 13.0, V13.0.88
// Based on NVVM 20.0.0
//

.version 9.0
.target sm_100
.address_size 64

	// .globl	_Z16benchmark_kernelPfm
.global .align 4 .b8 __cudart_i2opi_f[24] = {65, 144, 67, 60, 153, 149, 98, 219, 192, 221, 52, 245, 209, 87, 39, 252, 41, 21, 68, 78, 110, 131, 249, 162};

.visible .entry _Z16benchmark_kernelPfm(
	.param .u64 .ptr .align 1 _Z16benchmark_kernelPfm_param_0,
	.param .u64 _Z16benchmark_kernelPfm_param_1
)
{
	.local .align 4 .b8 	__local_depot0[28];
	.reg .b64 	%SP;
	.reg .b64 	%SPL;
	.reg .pred 	%p<19>;
	.reg .b32 	%r<87>;
	.reg .b32 	%f<52>;
	.reg .b64 	%rd<44>;
	.reg .b64 	%fd<5>;

	mov.u64 	%SPL, __local_depot0;
	ld.param.u64 	%rd15, [_Z16benchmark_kernelPfm_param_0];
	ld.param.u64 	%rd16, [_Z16benchmark_kernelPfm_param_1];
	add.u64 	%rd1, %SPL, 0;
	add.u64 	%rd2, %SPL, 0;
	mov.u32 	%r30, %ctaid.x;
	mov.u32 	%r31, %ntid.x;
	mov.u32 	%r32, %tid.x;
	mad.lo.s32 	%r33, %r30, %r31, %r32;
	cvt.u64.u32 	%rd3, %r33;
	setp.le.u64 	%p1, %rd16, %rd3;
	@%p1 bra 	$L__BB0_20;
	cvta.to.global.u64 	%rd19, %rd15;
	shl.b64 	%rd20, %rd3, 2;
	add.s64 	%rd4, %rd19, %rd20;
	ld.global.f32 	%f49, [%rd4];
	mov.b32 	%r78, 0;
	mov.u64 	%rd31, __cudart_i2opi_f;
$L__BB0_2:
	mul.f32 	%f13, %f49, 0f3F22F983;
	cvt.rni.s32.f32 	%r86, %f13;
	cvt.rn.f32.s32 	%f14, %r86;
	fma.rn.f32 	%f15, %f14, 0fBFC90FDA, %f49;
	fma.rn.f32 	%f16, %f14, 0fB3A22168, %f15;
	fma.rn.f32 	%f51, %f14, 0fA7C234C5, %f16;
	abs.f32 	%f4, %f49;
	setp.ltu.f32 	%p2, %f4, 0f47CE4780;
	mov.u32 	%r82, %r86;
	mov.f32 	%f50, %f51;
	@%p2 bra 	$L__BB0_10;
	setp.neu.f32 	%p3, %f4, 0f7F800000;
	@%p3 bra 	$L__BB0_5;
	mov.f32 	%f19, 0f00000000;
	mul.rn.f32 	%f50, %f49, %f19;
	mov.b32 	%r82, 0;
	bra.uni 	$L__BB0_10;
$L__BB0_5:
	mov.b32 	%r3, %f49;
	shl.b32 	%r36, %r3, 8;
	or.b32  	%r4, %r36, -2147483648;
	mov.b64 	%rd42, 0;
	mov.b32 	%r79, 0;
	mov.u64 	%rd40, %rd31;
	mov.u64 	%rd41, %rd2;
$L__BB0_6:
	.pragma "nounroll";
	ld.global.nc.u32 	%r37, [%rd40];
	mad.wide.u32 	%rd23, %r37, %r4, %rd42;
	shr.u64 	%rd42, %rd23, 32;
	st.local.u32 	[%rd41], %rd23;
	add.s32 	%r79, %r79, 1;
	add.s64 	%rd41, %rd41, 4;
	add.s64 	%rd40, %rd40, 4;
	setp.ne.s32 	%p4, %r79, 6;
	@%p4 bra 	$L__BB0_6;
	shr.u32 	%r38, %r3, 23;
	st.local.u32 	[%rd2+24], %rd42;
	and.b32  	%r7, %r38, 31;
	and.b32  	%r39, %r38, 224;
	add.s32 	%r40, %r39, -128;
	shr.u32 	%r41, %r40, 5;
	mul.wide.u32 	%rd24, %r41, 4;
	sub.s64 	%rd11, %rd2, %rd24;
	ld.local.u32 	%r80, [%rd11+24];
	ld.local.u32 	%r81, [%rd11+20];
	setp.eq.s32 	%p5, %r7, 0;
	@%p5 bra 	$L__BB0_9;
	shf.l.wrap.b32 	%r80, %r81, %r80, %r7;
	ld.local.u32 	%r42, [%rd11+16];
	shf.l.wrap.b32 	%r81, %r42, %r81, %r7;
$L__BB0_9:
	shr.u32 	%r43, %r80, 30;
	shf.l.wrap.b32 	%r44, %r81, %r80, 2;
	shl.b32 	%r45, %r81, 2;
	shr.u32 	%r46, %r44, 31;
	add.s32 	%r47, %r46, %r43;
	neg.s32 	%r48, %r47;
	setp.lt.s32 	%p6, %r3, 0;
	selp.b32 	%r82, %r48, %r47, %p6;
	xor.b32  	%r49, %r44, %r3;
	shr.s32 	%r50, %r44, 31;
	xor.b32  	%r51, %r50, %r44;
	xor.b32  	%r52, %r50, %r45;
	cvt.u64.u32 	%rd25, %r51;
	shl.b64 	%rd26, %rd25, 32;
	cvt.u64.u32 	%rd27, %r52;
	or.b64  	%rd28, %rd26, %rd27;
	cvt.rn.f64.s64 	%fd1, %rd28;
	mul.f64 	%fd2, %fd1, 0d3BF921FB54442D19;
	cvt.rn.f32.f64 	%f17, %fd2;
	neg.f32 	%f18, %f17;
	setp.lt.s32 	%p7, %r49, 0;
	selp.f32 	%f50, %f18, %f17, %p7;
$L__BB0_10:
	setp.ltu.f32 	%p8, %f4, 0f47CE4780;
	mul.rn.f32 	%f20, %f50, %f50;
	and.b32  	%r54, %r82, 1;
	setp.eq.b32 	%p9, %r54, 1;
	selp.f32 	%f21, 0f3F800000, %f50, %p9;
	fma.rn.f32 	%f22, %f20, %f21, 0f00000000;
	fma.rn.f32 	%f23, %f20, 0f37CBAC00, 0fBAB607ED;
	selp.f32 	%f24, %f23, 0fB94D4153, %p9;
	selp.f32 	%f25, 0f3D2AAABB, 0f3C0885E4, %p9;
	fma.rn.f32 	%f26, %f24, %f20, %f25;
	selp.f32 	%f27, 0fBEFFFFFF, 0fBE2AAAA8, %p9;
	fma.rn.f32 	%f28, %f26, %f20, %f27;
	fma.rn.f32 	%f29, %f28, %f22, %f21;
	and.b32  	%r55, %r82, 2;
	setp.eq.s32 	%p10, %r55, 0;
	mov.f32 	%f30, 0f00000000;
	sub.f32 	%f31, %f30, %f29;
	selp.f32 	%f8, %f29, %f31, %p10;
	@%p8 bra 	$L__BB0_18;
	setp.neu.f32 	%p11, %f4, 0f7F800000;
	@%p11 bra 	$L__BB0_13;
	mov.f32 	%f34, 0f00000000;
	mul.rn.f32 	%f51, %f49, %f34;
	mov.b32 	%r86, 0;
	bra.uni 	$L__BB0_18;
$L__BB0_13:
	mov.b32 	%r16, %f49;
	shl.b32 	%r57, %r16, 8;
	or.b32  	%r17, %r57, -2147483648;
	mov.b64 	%rd43, 0;
	mov.b32 	%r83, 0;
$L__BB0_14:
	.pragma "nounroll";
	mul.wide.u32 	%rd30, %r83, 4;
	add.s64 	%rd32, %rd31, %rd30;
	ld.global.nc.u32 	%r58, [%rd32];
	mad.wide.u32 	%rd33, %r58, %r17, %rd43;
	shr.u64 	%rd43, %rd33, 32;
	add.s64 	%rd34, %rd1, %rd30;
	st.local.u32 	[%rd34], %rd33;
	add.s32 	%r83, %r83, 1;
	setp.ne.s32 	%p12, %r83, 6;
	@%p12 bra 	$L__BB0_14;
	shr.u32 	%r59, %r16, 23;
	st.local.u32 	[%rd1+24], %rd43;
	and.b32  	%r20, %r59, 31;
	and.b32  	%r60, %r59, 224;
	add.s32 	%r61, %r60, -128;
	shr.u32 	%r62, %r61, 5;
	mul.wide.u32 	%rd35, %r62, 4;
	sub.s64 	%rd14, %rd1, %rd35;
	ld.local.u32 	%r84, [%rd14+24];
	ld.local.u32 	%r85, [%rd14+20];
	setp.eq.s32 	%p13, %r20, 0;
	@%p13 bra 	$L__BB0_17;
	shf.l.wrap.b32 	%r84, %r85, %r84, %r20;
	ld.local.u32 	%r63, [%rd14+16];
	shf.l.wrap.b32 	%r85, %r63, %r85, %r20;
$L__BB0_17:
	shr.u32 	%r64, %r84, 30;
	shf.l.wrap.b32 	%r65, %r85, %r84, 2;
	shl.b32 	%r66, %r85, 2;
	shr.u32 	%r67, %r65, 31;
	add.s32 	%r68, %r67, %r64;
	neg.s32 	%r69, %r68;
	setp.lt.s32 	%p14, %r16, 0;
	selp.b32 	%r86, %r69, %r68, %p14;
	xor.b32  	%r70, %r65, %r16;
	shr.s32 	%r71, %r65, 31;
	xor.b32  	%r72, %r71, %r65;
	xor.b32  	%r73, %r71, %r66;
	cvt.u64.u32 	%rd36, %r72;
	shl.b64 	%rd37, %rd36, 32;
	cvt.u64.u32 	%rd38, %r73;
	or.b64  	%rd39, %rd37, %rd38;
	cvt.rn.f64.s64 	%fd3, %rd39;
	mul.f64 	%fd4, %fd3, 0d3BF921FB54442D19;
	cvt.rn.f32.f64 	%f32, %fd4;
	neg.f32 	%f33, %f32;
	setp.lt.s32 	%p15, %r70, 0;
	selp.f32 	%f51, %f33, %f32, %p15;
$L__BB0_18:
	add.s32 	%r75, %r86, 1;
	mul.rn.f32 	%f35, %f51, %f51;
	and.b32  	%r76, %r86, 1;
	setp.eq.b32 	%p16, %r76, 1;
	selp.f32 	%f36, %f51, 0f3F800000, %p16;
	fma.rn.f32 	%f37, %f35, %f36, 0f00000000;
	fma.rn.f32 	%f38, %f35, 0f37CBAC00, 0fBAB607ED;
	selp.f32 	%f39, 0fB94D4153, %f38, %p16;
	selp.f32 	%f40, 0f3C0885E4, 0f3D2AAABB, %p16;
	fma.rn.f32 	%f41, %f39, %f35, %f40;
	selp.f32 	%f42, 0fBE2AAAA8, 0fBEFFFFFF, %p16;
	fma.rn.f32 	%f43, %f41, %f35, %f42;
	fma.rn.f32 	%f44, %f43, %f37, %f36;
	and.b32  	%r77, %r75, 2;
	setp.eq.s32 	%p17, %r77, 0;
	mov.f32 	%f45, 0f00000000;
	sub.f32 	%f46, %f45, %f44;
	selp.f32 	%f47, %f44, %f46, %p17;
	mul.f32 	%f48, %f47, 0f3F000000;
	fma.rn.f32 	%f49, %f8, 0f3F000000, %f48;
	add.s32 	%r78, %r78, 1;
	setp.ne.s32 	%p18, %r78, 1000;
	@%p18 bra 	$L__BB0_2;
	st.global.f32 	[%rd4], %f49;
$L__BB0_20:
	ret;

}


// ===== COMPILED SASS (sm_100) =====

	.target	sm_100

	.elftype	@"ET_EXEC"


//--------------------- .note.nv.tkinfo           --------------------------
	.section	.note.nv.tkinfo,"",@"SHT_NOTE"
	.sectionflags	@"SHF_NOTE_NV_TKINFO"
	.tkinfo
        /*0018*/ 	.word	0x00000002
        /*0030*/ 	.string	""
        /*0030*/ 	.string	"ptxas"
        /*0030*/ 	.string	"Cuda compilation tools, release 13.0, V13.0.88"
        /*0030*/ 	.string	"Build cuda_13.0.r13.0/compiler.36424714_0"
        /*0030*/ 	.string	"-arch sm_100 -m 64 "



//--------------------- .note.nv.cuinfo           --------------------------
	.section	.note.nv.cuinfo,"",@"SHT_NOTE"
	.sectionflags	@"SHF_NOTE_NV_CUINFO"
        /*0018*/ 	.short	0x0002
        /*001a*/ 	.short	0x0064
        /*001c*/ 	.short	0x0082
	.zero		2


//--------------------- .nv.info                  --------------------------
	.section	.nv.info,"",@"SHT_CUDA_INFO"
	.align	4


	//----- nvinfo : EIATTR_REGCOUNT
	.align		4
        /*0000*/ 	.byte	0x04, 0x2f
        /*0002*/ 	.short	(.L_2 - .L_1)
	.align		4
.L_1:
        /*0004*/ 	.word	index@(_Z16benchmark_kernelPfm)
        /*0008*/ 	.word	0x0000001c


	//----- nvinfo : EIATTR_FRAME_SIZE
	.align		4
.L_2:
        /*000c*/ 	.byte	0x04, 0x11
        /*000e*/ 	.short	(.L_4 - .L_3)
	.align		4
.L_3:
        /*0010*/ 	.word	index@(_Z16benchmark_kernelPfm)
        /*0014*/ 	.word	0x00000000


	//----- nvinfo : EIATTR_MIN_STACK_SIZE
	.align		4
.L_4:
        /*0018*/ 	.byte	0x04, 0x12
        /*001a*/ 	.short	(.L_6 - .L_5)
	.align		4
.L_5:
        /*001c*/ 	.word	index@(_Z16benchmark_kernelPfm)
        /*0020*/ 	.word	0x00000000
.L_6:


//--------------------- .nv.compat                --------------------------
	.section	.nv.compat,"",@"SHT_CUDA_COMPAT_INFO"
	.align	4
        /*0000*/ 	.byte	0x02, 0x09, 0x00, 0x00, 0x02, 0x02, 0x01, 0x00, 0x02, 0x05, 0x05, 0x00, 0x03, 0x07, 0x01, 0x01
        /*0010*/ 	.byte	0x02, 0x03, 0x00, 0x00, 0x02, 0x06, 0x01, 0x00, 0x04, 0x0b, 0x08, 0x00, 0x01, 0x00, 0x00, 0x00
        /*0020*/ 	.byte	0x00, 0x00, 0x00, 0x00


//--------------------- .nv.info._Z16benchmark_kernelPfm --------------------------
	.section	.nv.info._Z16benchmark_kernelPfm,"",@"SHT_CUDA_INFO"
	.sectionflags	@""
	.align	4


	//----- nvinfo : EIATTR_CUDA_API_VERSION
	.align		4
        /*0000*/ 	.byte	0x04, 0x37
        /*0002*/ 	.short	(.L_8 - .L_7)
.L_7:
        /*0004*/ 	.word	0x00000082


	//----- nvinfo : EIATTR_KPARAM_INFO
	.align		4
.L_8:
        /*0008*/ 	.byte	0x04, 0x17
        /*000a*/ 	.short	(.L_10 - .L_9)
.L_9:
        /*000c*/ 	.word	0x00000000
        /*0010*/ 	.short	0x0001
        /*0012*/ 	.short	0x0008
        /*0014*/ 	.byte	0x00, 0xf0, 0x21, 0x00


	//----- nvinfo : EIATTR_KPARAM_INFO
	.align		4
.L_10:
        /*0018*/ 	.byte	0x04, 0x17
        /*001a*/ 	.short	(.L_12 - .L_11)
.L_11:
        /*001c*/ 	.word	0x00000000
        /*0020*/ 	.short	0x0000
        /*0022*/ 	.short	0x0000
        /*0024*/ 	.byte	0x00, 0xf5, 0x21, 0x00


	//----- nvinfo : EIATTR_SPARSE_MMA_MASK
	.align		4
.L_12:
        /*0028*/ 	.byte	0x03, 0x50
        /*002a*/ 	.short	0x0000


	//----- nvinfo : EIATTR_MAXREG_COUNT
	.align		4
        /*002c*/ 	.byte	0x03, 0x1b
        /*002e*/ 	.short	0x00ff


	//----- nvinfo : EIATTR_MERCURY_ISA_VERSION
	.align		4
        /*0030*/ 	.byte	0x03, 0x5f
        /*0032*/ 	.short	0x0101


	//----- nvinfo : EIATTR_VRC_CTA_INIT_COUNT
	.align		4
        /*0034*/ 	.byte	0x02, 0x4a
	.zero		1
	.zero		1


	//----- nvinfo : EIATTR_EXIT_INSTR_OFFSETS
	.align		4
        /*0038*/ 	.byte	0x04, 0x1c
        /*003a*/ 	.short	(.L_14 - .L_13)


	//   ....[0]....
.L_13:
        /*003c*/ 	.word	0x00000080


	//   ....[1]....
        /*0040*/ 	.word	0x00000ff0


	//----- nvinfo : EIATTR_CRS_STACK_SIZE
	.align		4
.L_14:
        /*0044*/ 	.byte	0x04, 0x1e
        /*0046*/ 	.short	(.L_16 - .L_15)
.L_15:
        /*0048*/ 	.word	0x00000000


	//----- nvinfo : EIATTR_CBANK_PARAM_SIZE
	.align		4
.L_16:
        /*004c*/ 	.byte	0x03, 0x19
        /*004e*/ 	.short	0x0010


	//----- nvinfo : EIATTR_PARAM_CBANK
	.align		4
        /*0050*/ 	.byte	0x04, 0x0a
        /*0052*/ 	.short	(.L_18 - .L_17)
	.align		4
.L_17:
        /*0054*/ 	.word	index@(.nv.constant0._Z16benchmark_kernelPfm)
        /*0058*/ 	.short	0x0380
        /*005a*/ 	.short	0x0010


	//----- nvinfo : EIATTR_SW_WAR
	.align		4
.L_18:
        /*005c*/ 	.byte	0x04, 0x36
        /*005e*/ 	.short	(.L_20 - .L_19)
.L_19:
        /*0060*/ 	.word	0x00000008
.L_20:


//--------------------- .nv.callgraph             --------------------------
	.section	.nv.callgraph,"",@"SHT_CUDA_CALLGRAPH"
	.align	4
	.sectionentsize	8
	.align		4
        /*0000*/ 	.word	0x00000000
	.align		4
        /*0004*/ 	.word	0xffffffff
	.align		4
        /*0008*/ 	.word	0x00000000
	.align		4
        /*000c*/ 	.word	0xfffffffe
	.align		4
        /*0010*/ 	.word	0x00000000
	.align		4
        /*0014*/ 	.word	0xfffffffd
	.align		4
        /*0018*/ 	.word	0x00000000
	.align		4
        /*001c*/ 	.word	0xfffffffc


//--------------------- .nv.constant4             --------------------------
	.section	.nv.constant4,"a",@progbits
	.align	8
	.align		8
.nv.constant4:
        /*0000*/ 	.dword	__cudart_i2opi_f


//--------------------- .text._Z16benchmark_kernelPfm --------------------------
	.section	.text._Z16benchmark_kernelPfm,"ax",@progbits
	.align	128
        .global         _Z16benchmark_kernelPfm
        .type           _Z16benchmark_kernelPfm,@function
        .size           _Z16benchmark_kernelPfm,(.L_x_12 - _Z16benchmark_kernelPfm)
        .other          _Z16benchmark_kernelPfm,@"STO_CUDA_ENTRY STV_DEFAULT"
_Z16benchmark_kernelPfm:
.text._Z16benchmark_kernelPfm:
[----:B------:R-:W-:Y:S01]  /*0000*/  LDC R1, c[0x0][0x37c] ;  /* 0x0000df00ff017b82 */ /* 0x000fe20000000800 */
[----:B------:R-:W0:Y:S07]  /*0010*/  S2R R3, SR_TID.X ;  /* 0x0000000000037919 */ /* 0x000e2e0000002100 */
[----:B------:R-:W0:Y:S01]  /*0020*/  S2UR UR4, SR_CTAID.X ;  /* 0x00000000000479c3 */ /* 0x000e220000002500 */
[----:B------:R-:W1:Y:S07]  /*0030*/  LDCU.64 UR6, c[0x0][0x388] ;  /* 0x00007100ff0677ac */ /* 0x000e6e0008000a00 */
[----:B------:R-:W0:Y:S02]  /*0040*/  LDC R0, c[0x0][0x360] ;  /* 0x0000d800ff007b82 */ /* 0x000e240000000800 */
[----:B0-----:R-:W-:-:S05]  /*0050*/  IMAD R0, R0, UR4, R3 ;  /* 0x0000000400007c24 */ /* 0x001fca000f8e0203 */
[----:B-1----:R-:W-:-:S04]  /*0060*/  ISETP.GE.U32.AND P0, PT, R0, UR6, PT ;  /* 0x0000000600007c0c */ /* 0x002fc8000bf06070 */
[----:B------:R-:W-:-:S13]  /*0070*/  ISETP.GE.U32.AND.EX P0, PT, RZ, UR7, PT, P0 ;  /* 0x00000007ff007c0c */ /* 0x000fda000bf06100 */
[----:B------:R-:W-:Y:S05]  /*0080*/  @P0 EXIT ;  /* 0x000000000000094d */ /* 0x000fea0003800000 */
[----:B------:R-:W0:Y:S01]  /*0090*/  LDCU.64 UR4, c[0x0][0x380] ;  /* 0x00007000ff0477ac */ /* 0x000e220008000a00 */
[----:B------:R-:W1:Y:S01]  /*00a0*/  LDCU.64 UR8, c[0x0][0x358] ;  /* 0x00006b00ff0877ac */ /* 0x000e620008000a00 */
[----:B0-----:R-:W-:-:S04]  /*00b0*/  LEA R2, P0, R0, UR4, 0x2 ;  /* 0x0000000400027c11 */ /* 0x001fc8000f8010ff */
[----:B------:R-:W-:-:S05]  /*00c0*/  LEA.HI.X R3, R0, UR5, RZ, 0x2, P0 ;  /* 0x0000000500037c11 */ /* 0x000fca00080f14ff */
[----:B-1----:R0:W5:Y:S01]  /*00d0*/  LDG.E R9, desc[UR8][R2.64] ;  /* 0x0000000802097981 */ /* 0x002162000c1e1900 */
[----:B------:R-:W-:-:S05]  /*00e0*/  UMOV UR4, URZ ;  /* 0x000000ff00047c82 */ /* 0x000fca0008000000 */
.L_x_10:
[C---:B-----5:R-:W-:Y:S01]  /*00f0*/  FMUL R0, R9.reuse, 0.63661974668502807617 ;  /* 0x3f22f98309007820 */ /* 0x060fe20000400000 */
[----:B------:R-:W-:Y:S01]  /*0100*/  FSETP.GE.AND P0, PT, |R9|, 105615, PT ;  /* 0x47ce47800900780b */ /* 0x000fe20003f06200 */
[----:B------:R-:W-:Y:S04]  /*0110*/  BSSY.RECONVERGENT B0, `(.L_x_0) ;  /* 0x0000068000007945 */ /* 0x000fe80003800200 */
[----:B------:R-:W1:Y:S02]  /*0120*/  F2I.NTZ R0, R0 ;  /* 0x0000000000007305 */ /* 0x000e640000203100 */
[----:B-1----:R-:W-:-:S05]  /*0130*/  I2FP.F32.S32 R4, R0 ;  /* 0x0000000000047245 */ /* 0x002fca0000201400 */
[----:B------:R-:W-:-:S04]  /*0140*/  FFMA R5, R4, -1.5707962512969970703, R9 ;  /* 0xbfc90fda04057823 */ /* 0x000fc80000000009 */
[----:B------:R-:W-:-:S04]  /*0150*/  FFMA R5, R4, -7.5497894158615963534e-08, R5 ;  /* 0xb3a2216804057823 */ /* 0x000fc80000000005 */
[----:B------:R-:W-:Y:S01]  /*0160*/  FFMA R4, R4, -5.3903029534742383927e-15, R5 ;  /* 0xa7c234c504047823 */ /* 0x000fe20000000005 */
[----:B------:R-:W-:-:S03]  /*0170*/  IMAD.MOV.U32 R5, RZ, RZ, R0 ;  /* 0x000000ffff057224 */ /* 0x000fc600078e0000 */
[----:B------:R-:W-:Y:S01]  /*0180*/  IMAD.MOV.U32 R8, RZ, RZ, R4 ;  /* 0x000000ffff087224 */ /* 0x000fe200078e0004 */
[----:B------:R-:W-:Y:S06]  /*0190*/  @!P0 BRA `(.L_x_1) ;  /* 0x00000004007c8947 */ /* 0x000fec0003800000 */
[----:B------:R-:W-:-:S13]  /*01a0*/  FSETP.NEU.AND P0, PT, |R9|, +INF , PT ;  /* 0x7f8000000900780b */ /* 0x000fda0003f0d200 */
[----:B------:R-:W-:Y:S01]  /*01b0*/  @!P0 FMUL R8, RZ, R9 ;  /* 0x00000009ff088220 */ /* 0x000fe20000400000 */
[----:B------:R-:W-:Y:S01]  /*01c0*/  @!P0 IMAD.MOV.U32 R0, RZ, RZ, RZ ;  /* 0x000000ffff008224 */ /* 0x000fe200078e00ff */
[----:B------:R-:W-:Y:S06]  /*01d0*/  @!P0 BRA `(.L_x_1) ;  /* 0x00000004006c8947 */ /* 0x000fec0003800000 */
[----:B------:R-:W-:Y:S01]  /*01e0*/  IMAD.SHL.U32 R7, R9, 0x100, RZ ;  /* 0x0000010009077824 */ /* 0x000fe200078e00ff */
[----:B------:R-:W1:Y:S01]  /*01f0*/  LDCU.64 UR10, c[0x4][URZ] ;  /* 0x01000000ff0a77ac */ /* 0x000e620008000a00 */
[----:B------:R-:W-:Y:S02]  /*0200*/  IMAD.MOV.U32 R0, RZ, RZ, RZ ;  /* 0x000000ffff007224 */ /* 0x000fe400078e00ff */
[----:B------:R-:W-:Y:S01]  /*0210*/  IMAD.MOV.U32 R8, RZ, RZ, RZ ;  /* 0x000000ffff087224 */ /* 0x000fe200078e00ff */
[----:B------:R-:W-:Y:S01]  /*0220*/  LOP3.LUT R15, R7, 0x80000000, RZ, 0xfc, !PT ;  /* 0x80000000070f7812 */ /* 0x000fe200078efcff */
[----:B------:R-:W-:Y:S01]  /*0230*/  UMOV UR6, URZ ;  /* 0x000000ff00067c82 */ /* 0x000fe20008000000 */
[----:B------:R-:W-:-:S05]  /*0240*/  UMOV UR5, URZ ;  /* 0x000000ff00057c82 */ /* 0x000fca0008000000 */
.L_x_2:
[----:B-1----:R-:W-:Y:S02]  /*0250*/  IMAD.U32 R12, RZ, RZ, UR10 ;  /* 0x0000000aff0c7e24 */ /* 0x002fe4000f8e00ff */
[----:B------:R-:W-:-:S05]  /*0260*/  IMAD.U32 R13, RZ, RZ, UR11 ;  /* 0x0000000bff0d7e24 */ /* 0x000fca000f8e00ff */
[----:B------:R-:W2:Y:S01]  /*0270*/  LDG.E.CONSTANT R10, desc[UR8][R12.64] ;  /* 0x000000080c0a7981 */ /* 0x000ea2000c1e9900 */
[----:B------:R-:W-:Y:S01]  /*0280*/  UIADD3 UR5, UPT, UPT, UR5, 0x1, URZ ;  /* 0x0000000105057890 */ /* 0x000fe2000fffe0ff */
[C---:B------:R-:W-:Y:S01]  /*0290*/  ISETP.EQ.AND P0, PT, R8.reuse, RZ, PT ;  /* 0x000000ff0800720c */ /* 0x040fe20003f02270 */
[----:B------:R-:W-:Y:S01]  /*02a0*/  UIADD3 UR10, UP1, UPT, UR10, 0x4, URZ ;  /* 0x000000040a0a7890 */ /* 0x000fe2000ff3e0ff */
[C---:B------:R-:W-:Y:S01]  /*02b0*/  ISETP.EQ.AND P1, PT, R8.reuse, 0x4, PT ;  /* 0x000000040800780c */ /* 0x040fe20003f22270 */
[----:B------:R-:W-:Y:S01]  /*02c0*/  UISETP.NE.AND UP0, UPT, UR5, 0x6, UPT ;  /* 0x000000060500788c */ /* 0x000fe2000bf05270 */
[C---:B------:R-:W-:Y:S01]  /*02d0*/  ISETP.EQ.AND P2, PT, R8.reuse, 0x8, PT ;  /* 0x000000080800780c */ /* 0x040fe20003f42270 */
[----:B------:R-:W-:Y:S01]  /*02e0*/  UIADD3.X UR11, UPT, UPT, URZ, UR11, URZ, UP1, !UPT ;  /* 0x0000000bff0b7290 */ /* 0x000fe20008ffe4ff */
[C---:B------:R-:W-:Y:S02]  /*02f0*/  ISETP.EQ.AND P3, PT, R8.reuse, 0xc, PT ;  /* 0x0000000c0800780c */ /* 0x040fe40003f62270 */
[----:B------:R-:W-:-:S02]  /*0300*/  ISETP.EQ.AND P4, PT, R8, 0x10, PT ;  /* 0x000000100800780c */ /* 0x000fc40003f82270 */
[C---:B------:R-:W-:Y:S01]  /*0310*/  ISETP.EQ.AND P5, PT, R8.reuse, 0x14, PT ;  /* 0x000000140800780c */ /* 0x040fe20003fa2270 */
[----:B------:R-:W-:Y:S02]  /*0320*/  VIADD R8, R8, 0x4 ;  /* 0x0000000408087836 */ /* 0x000fe40000000000 */
[----:B--2---:R-:W-:-:S03]  /*0330*/  IMAD.WIDE.U32 R10, R10, R15, RZ ;  /* 0x0000000f0a0a7225 */ /* 0x004fc600078e00ff */
[----:B------:R-:W-:-:S04]  /*0340*/  IADD3 R7, P6, PT, R10, R0, RZ ;  /* 0x000000000a077210 */ /* 0x000fc80007fde0ff */
[----:B------:R-:W-:Y:S01]  /*0350*/  IADD3.X R0, PT, PT, R11, UR6, RZ, P6, !PT ;  /* 0x000000060b007c10 */ /* 0x000fe2000b7fe4ff */
[--C-:B------:R-:W-:Y:S01]  /*0360*/  @P0 IMAD.MOV.U32 R6, RZ, RZ, R7.reuse ;  /* 0x000000ffff060224 */ /* 0x100fe200078e0007 */
[----:B------:R-:W-:Y:S01]  /*0370*/  @P1 MOV R16, R7 ;  /* 0x0000000700101202 */ /* 0x000fe20000000f00 */
[--C-:B------:R-:W-:Y:S02]  /*0380*/  @P2 IMAD.MOV.U32 R17, RZ, RZ, R7.reuse ;  /* 0x000000ffff112224 */ /* 0x100fe400078e0007 */
[--C-:B------:R-:W-:Y:S02]  /*0390*/  @P3 IMAD.MOV.U32 R18, RZ, RZ, R7.reuse ;  /* 0x000000ffff123224 */ /* 0x100fe400078e0007 */
[--C-:B------:R-:W-:Y:S02]  /*03a0*/  @P4 IMAD.MOV.U32 R19, RZ, RZ, R7.reuse ;  /* 0x000000ffff134224 */ /* 0x100fe400078e0007 */
[----:B------:R-:W-:Y:S01]  /*03b0*/  @P5 IMAD.MOV.U32 R20, RZ, RZ, R7 ;  /* 0x000000ffff145224 */ /* 0x000fe200078e0007 */
[----:B------:R-:W-:Y:S06]  /*03c0*/  BRA.U UP0, `(.L_x_2) ;  /* 0xfffffffd00a07547 */ /* 0x000fec000b83ffff */
[----:B------:R-:W-:Y:S01]  /*03d0*/  SHF.R.U32.HI R7, RZ, 0x17, R9 ;  /* 0x00000017ff077819 */ /* 0x000fe20000011609 */
[----:B------:R-:W-:Y:S03]  /*03e0*/  BSSY.RECONVERGENT B1, `(.L_x_3) ;  /* 0x0000028000017945 */ /* 0x000fe60003800200 */
[C---:B------:R-:W-:Y:S02]  /*03f0*/  LOP3.LUT R8, R7.reuse, 0xe0, RZ, 0xc0, !PT ;  /* 0x000000e007087812 */ /* 0x040fe400078ec0ff */
[----:B------:R-:W-:-:S03]  /*0400*/  LOP3.LUT P6, RZ, R7, 0x1f, RZ, 0xc0, !PT ;  /* 0x0000001f07ff7812 */ /* 0x000fc600078cc0ff */
[----:B------:R-:W-:-:S05]  /*0410*/  VIADD R8, R8, 0xffffff80 ;  /* 0xffffff8008087836 */ /* 0x000fca0000000000 */
[----:B------:R-:W-:-:S05]  /*0420*/  SHF.R.U32.HI R8, RZ, 0x5, R8 ;  /* 0x00000005ff087819 */ /* 0x000fca0000011608 */
[----:B------:R-:W-:-:S05]  /*0430*/  IMAD.U32 R12, R8, -0x4, RZ ;  /* 0xfffffffc080c7824 */ /* 0x000fca00078e00ff */
[C---:B------:R-:W-:Y:S02]  /*0440*/  ISETP.EQ.AND P3, PT, R12.reuse, -0x18, PT ;  /* 0xffffffe80c00780c */ /* 0x040fe40003f62270 */
[C---:B------:R-:W-:Y:S02]  /*0450*/  ISETP.EQ.AND P4, PT, R12.reuse, -0x14, PT ;  /* 0xffffffec0c00780c */ /* 0x040fe40003f82270 */
[C---:B------:R-:W-:Y:S02]  /*0460*/  ISETP.EQ.AND P2, PT, R12.reuse, -0x10, PT ;  /* 0xfffffff00c00780c */ /* 0x040fe40003f42270 */
[C---:B------:R-:W-:Y:S02]  /*0470*/  ISETP.EQ.AND P1, PT, R12.reuse, -0xc, PT ;  /* 0xfffffff40c00780c */ /* 0x040fe40003f22270 */
[C---:B------:R-:W-:Y:S02]  /*0480*/  ISETP.EQ.AND P0, PT, R12.reuse, -0x8, PT ;  /* 0xfffffff80c00780c */ /* 0x040fe40003f02270 */
[----:B------:R-:W-:-:S03]  /*0490*/  ISETP.EQ.AND P5, PT, R12, RZ, PT ;  /* 0x000000ff0c00720c */ /* 0x000fc60003fa2270 */
[----:B------:R-:W-:Y:S01]  /*04a0*/  @P3 IMAD.MOV.U32 R8, RZ, RZ, R6 ;  /* 0x000000ffff083224 */ /* 0x000fe200078e0006 */
[C---:B------:R-:W-:Y:S01]  /*04b0*/  ISETP.EQ.AND P3, PT, R12.reuse, -0x4, PT ;  /* 0xfffffffc0c00780c */ /* 0x040fe20003f62270 */
[--C-:B------:R-:W-:Y:S01]  /*04c0*/  @P4 IMAD.MOV.U32 R8, RZ, RZ, R16.reuse ;  /* 0x000000ffff084224 */ /* 0x100fe200078e0010 */
[----:B------:R-:W-:Y:S01]  /*04d0*/  @P4 MOV R10, R6 ;  /* 0x00000006000a4202 */ /* 0x000fe20000000f00 */
[----:B------:R-:W-:Y:S01]  /*04e0*/  @P2 IMAD.MOV.U32 R10, RZ, RZ, R16 ;  /* 0x000000ffff0a2224 */ /* 0x000fe200078e0010 */
[----:B------:R-:W-:Y:S01]  /*04f0*/  ISETP.EQ.AND P4, PT, R12, 0x4, PT ;  /* 0x000000040c00780c */ /* 0x000fe20003f82270 */
[--C-:B------:R-:W-:Y:S02]  /*0500*/  @P2 IMAD.MOV.U32 R8, RZ, RZ, R17.reuse ;  /* 0x000000ffff082224 */ /* 0x100fe400078e0011 */
[----:B------:R-:W-:Y:S02]  /*0510*/  @P1 IMAD.MOV.U32 R10, RZ, RZ, R17 ;  /* 0x000000ffff0a1224 */ /* 0x000fe400078e0011 */
[----:B------:R-:W-:-:S02]  /*0520*/  @P1 IMAD.MOV.U32 R8, RZ, RZ, R18 ;  /* 0x000000ffff081224 */ /* 0x000fc400078e0012 */
[----:B------:R-:W-:Y:S02]  /*0530*/  @P0 IMAD.MOV.U32 R10, RZ, RZ, R18 ;  /* 0x000000ffff0a0224 */ /* 0x000fe400078e0012 */
[--C-:B------:R-:W-:Y:S01]  /*0540*/  @P0 IMAD.MOV.U32 R8, RZ, RZ, R19.reuse ;  /* 0x000000ffff080224 */ /* 0x100fe200078e0013 */
[----:B------:R-:W-:Y:S01]  /*0550*/  @P3 MOV R8, R20 ;  /* 0x0000001400083202 */ /* 0x000fe20000000f00 */
[----:B------:R-:W-:Y:S02]  /*0560*/  @P3 IMAD.MOV.U32 R10, RZ, RZ, R19 ;  /* 0x000000ffff0a3224 */ /* 0x000fe400078e0013 */
[----:B------:R-:W-:Y:S02]  /*0570*/  @P5 IMAD.MOV.U32 R10, RZ, RZ, R20 ;  /* 0x000000ffff0a5224 */ /* 0x000fe400078e0014 */
[--C-:B------:R-:W-:Y:S02]  /*0580*/  @P5 IMAD.MOV.U32 R8, RZ, RZ, R0.reuse ;  /* 0x000000ffff085224 */ /* 0x100fe400078e0000 */
[----:B------:R-:W-:Y:S01]  /*0590*/  @P4 IMAD.MOV.U32 R10, RZ, RZ, R0 ;  /* 0x000000ffff0a4224 */ /* 0x000fe200078e0000 */
[----:B------:R-:W-:Y:S06]  /*05a0*/  @!P6 BRA `(.L_x_4) ;  /* 0x00000000002ce947 */ /* 0x000fec0003800000 */
[----:B------:R-:W-:Y:S01]  /*05b0*/  @P2 IMAD.MOV.U32 R11, RZ, RZ, R6 ;  /* 0x000000ffff0b2224 */ /* 0x000fe200078e0006 */
[----:B------:R-:W-:Y:S01]  /*05c0*/  LOP3.LUT R7, R7, 0x1f, RZ, 0xc0, !PT ;  /* 0x0000001f07077812 */ /* 0x000fe200078ec0ff */
[----:B------:R-:W-:Y:S02]  /*05d0*/  @P1 IMAD.MOV.U32 R11, RZ, RZ, R16 ;  /* 0x000000ffff0b1224 */ /* 0x000fe400078e0010 */
[----:B------:R-:W-:Y:S01]  /*05e0*/  @P0 IMAD.MOV.U32 R11, RZ, RZ, R17 ;  /* 0x000000ffff0b0224 */ /* 0x000fe200078e0011 */
[----:B------:R-:W-:Y:S01]  /*05f0*/  ISETP.EQ.AND P0, PT, R12, 0x8, PT ;  /* 0x000000080c00780c */ /* 0x000fe20003f02270 */
[----:B------:R-:W-:Y:S01]  /*0600*/  @P3 IMAD.MOV.U32 R11, RZ, RZ, R18 ;  /* 0x000000ffff0b3224 */ /* 0x000fe200078e0012 */
[----:B------:R-:W-:Y:S01]  /*0610*/  SHF.L.W.U32.HI R8, R10, R7, R8 ;  /* 0x000000070a087219 */ /* 0x000fe20000010e08 */
[----:B------:R-:W-:Y:S01]  /*0620*/  @P5 IMAD.MOV.U32 R11, RZ, RZ, R19 ;  /* 0x000000ffff0b5224 */ /* 0x000fe200078e0013 */
[----:B------:R-:W-:-:S09]  /*0630*/  @P4 MOV R11, R20 ;  /* 0x00000014000b4202 */ /* 0x000fd20000000f00 */
[----:B------:R-:W-:-:S05]  /*0640*/  @P0 IMAD.MOV.U32 R11, RZ, RZ, R0 ;  /* 0x000000ffff0b0224 */ /* 0x000fca00078e0000 */
[----:B------:R-:W-:-:S07]  /*0650*/  SHF.L.W.U32.HI R10, R11, R7, R10 ;  /* 0x000000070b0a7219 */ /* 0x000fce0000010e0a */
.L_x_4:
[----:B------:R-:W-:Y:S05]  /*0660*/  BSYNC.RECONVERGENT B1 ;  /* 0x0000000000017941 */ /* 0x000fea0003800200 */
.L_x_3:
[C---:B------:R-:W-:Y:S01]  /*0670*/  SHF.L.W.U32.HI R7, R10.reuse, 0x2, R8 ;  /* 0x000000020a077819 */ /* 0x040fe20000010e08 */
[----:B------:R-:W-:Y:S01]  /*0680*/  IMAD.SHL.U32 R10, R10, 0x4, RZ ;  /* 0x000000040a0a7824 */ /* 0x000fe200078e00ff */
[----:B------:R-:W-:Y:S01]  /*0690*/  UMOV UR6, 0x54442d19 ;  /* 0x54442d1900067882 */ /* 0x000fe20000000000 */
[----:B------:R-:W-:Y:S01]  /*06a0*/  UMOV UR7, 0x3bf921fb ;  /* 0x3bf921fb00077882 */ /* 0x000fe20000000000 */
[----:B------:R-:W-:Y:S02]  /*06b0*/  SHF.R.S32.HI R0, RZ, 0x1f, R7 ;  /* 0x0000001fff007819 */ /* 0x000fe40000011407 */
[----:B------:R-:W-:Y:S02]  /*06c0*/  ISETP.GE.AND P0, PT, R9, RZ, PT ;  /* 0x000000ff0900720c */ /* 0x000fe40003f06270 */
[C---:B------:R-:W-:Y:S02]  /*06d0*/  LOP3.LUT R12, R0.reuse, R10, RZ, 0x3c, !PT ;  /* 0x0000000a000c7212 */ /* 0x040fe400078e3cff */
[----:B------:R-:W-:-:S02]  /*06e0*/  LOP3.LUT R13, R0, R7, RZ, 0x3c, !PT ;  /* 0x00000007000d7212 */ /* 0x000fc400078e3cff */
[----:B------:R-:W-:Y:S02]  /*06f0*/  SHF.R.U32.HI R0, RZ, 0x1e, R8 ;  /* 0x0000001eff007819 */ /* 0x000fe40000011608 */
[----:B------:R-:W1:Y:S01]  /*0700*/  I2F.F64.S64 R10, R12 ;  /* 0x0000000c000a7312 */ /* 0x000e620000301c00 */
[C---:B------:R-:W-:Y:S02]  /*0710*/  LOP3.LUT R8, R7.reuse, R9, RZ, 0x3c, !PT ;  /* 0x0000000907087212 */ /* 0x040fe400078e3cff */
[----:B------:R-:W-:Y:S02]  /*0720*/  LEA.HI R0, R7, R0, RZ, 0x1 ;  /* 0x0000000007007211 */ /* 0x000fe400078f08ff */
[----:B------:R-:W-:-:S03]  /*0730*/  ISETP.GE.AND P1, PT, R8, RZ, PT ;  /* 0x000000ff0800720c */ /* 0x000fc60003f26270 */
[----:B------:R-:W-:-:S04]  /*0740*/  IMAD.MOV R7, RZ, RZ, -R0 ;  /* 0x000000ffff077224 */ /* 0x000fc800078e0a00 */
[----:B------:R-:W-:Y:S01]  /*0750*/  @!P0 IMAD.MOV.U32 R0, RZ, RZ, R7 ;  /* 0x000000ffff008224 */ /* 0x000fe200078e0007 */
[----:B-1----:R-:W-:-:S10]  /*0760*/  DMUL R10, R10, UR6 ;  /* 0x000000060a0a7c28 */ /* 0x002fd40008000000 */
[----:B------:R-:W1:Y:S02]  /*0770*/  F2F.F32.F64 R10, R10 ;  /* 0x0000000a000a7310 */ /* 0x000e640000301000 */
[----:B-1----:R-:W-:-:S07]  /*0780*/  FSEL R8, -R10, R10, !P1 ;  /* 0x0000000a0a087208 */ /* 0x002fce0004800100 */
.L_x_1:
[----:B------:R-:W-:Y:S05]  /*0790*/  BSYNC.RECONVERGENT B0 ;  /* 0x0000000000007941 */ /* 0x000fea0003800200 */
.L_x_0:
[----:B------:R-:W-:Y:S02]  /*07a0*/  IMAD.MOV.U32 R15, RZ, RZ, 0x37cbac00 ;  /* 0x37cbac00ff0f7424 */ /* 0x000fe400078e00ff */
[----:B------:R-:W-:Y:S01]  /*07b0*/  FMUL R10, R8, R8 ;  /* 0x00000008080a7220 */ /* 0x000fe20000400000 */
[C---:B------:R-:W-:Y:S01]  /*07c0*/  LOP3.LUT R7, R0.reuse, 0x1, RZ, 0xc0, !PT ;  /* 0x0000000100077812 */ /* 0x040fe200078ec0ff */
[----:B------:R-:W-:Y:S01]  /*07d0*/  IMAD.MOV.U32 R14, RZ, RZ, 0x3d2aaabb ;  /* 0x3d2aaabbff0e7424 */ /* 0x000fe200078e00ff */
[----:B------:R-:W-:Y:S01]  /*07e0*/  LOP3.LUT P1, RZ, R0, 0x2, RZ, 0xc0, !PT ;  /* 0x0000000200ff7812 */ /* 0x000fe2000782c0ff */
[----:B------:R-:W-:Y:S01]  /*07f0*/  FFMA R11, R10, R15, -0.0013887860113754868507 ;  /* 0xbab607ed0a0b7423 */ /* 0x000fe2000000000f */
[----:B------:R-:W-:Y:S01]  /*0800*/  ISETP.NE.U32.AND P0, PT, R7, 0x1, PT ;  /* 0x000000010700780c */ /* 0x000fe20003f05070 */
[----:B------:R-:W-:Y:S01]  /*0810*/  IMAD.MOV.U32 R7, RZ, RZ, 0x3effffff ;  /* 0x3effffffff077424 */ /* 0x000fe200078e00ff */
[----:B------:R-:W-:Y:S02]  /*0820*/  BSSY.RECONVERGENT B0, `(.L_x_5) ;  /* 0x0000067000007945 */ /* 0x000fe40003800200 */
[----:B------:R-:W-:-:S02]  /*0830*/  FSEL R11, R11, -0.00019574658654164522886, !P0 ;  /* 0xb94d41530b0b7808 */ /* 0x000fc40004000000 */
[----:B------:R-:W-:Y:S02]  /*0840*/  FSEL R13, R14, 0.0083327032625675201416, !P0 ;  /* 0x3c0885e40e0d7808 */ /* 0x000fe40004000000 */
[----:B------:R-:W-:Y:S02]  /*0850*/  FSEL R0, R8, 1, P0 ;  /* 0x3f80000008007808 */ /* 0x000fe40000000000 */
[----:B------:R-:W-:Y:S01]  /*0860*/  FSEL R8, -R7, -0.16666662693023681641, !P0 ;  /* 0xbe2aaaa807087808 */ /* 0x000fe20004000100 */
[C---:B------:R-:W-:Y:S01]  /*0870*/  FFMA R13, R10.reuse, R11, R13 ;  /* 0x0000000b0a0d7223 */ /* 0x040fe2000000000d */
[----:B------:R-:W-:Y:S01]  /*0880*/  FSETP.GE.AND P0, PT, |R9|, 105615, PT ;  /* 0x47ce47800900780b */ /* 0x000fe20003f06200 */
[C---:B------:R-:W-:Y:S02]  /*0890*/  FFMA R11, R10.reuse, R0, RZ ;  /* 0x000000000a0b7223 */ /* 0x040fe400000000ff */
[----:B------:R-:W-:-:S04]  /*08a0*/  FFMA R8, R10, R13, R8 ;  /* 0x0000000d0a087223 */ /* 0x000fc80000000008 */
[----:B------:R-:W-:-:S04]  /*08b0*/  FFMA R8, R11, R8, R0 ;  /* 0x000000080b087223 */ /* 0x000fc80000000000 */
[----:B------:R-:W-:Y:S02]  /*08c0*/  @P1 FADD R8, RZ, -R8 ;  /* 0x80000008ff081221 */ /* 0x000fe40000000000 */
[----:B------:R-:W-:Y:S05]  /*08d0*/  @!P0 BRA `(.L_x_6) ;  /* 0x00000004006c8947 */ /* 0x000fea0003800000 */
[----:B------:R-:W-:-:S13]  /*08e0*/  FSETP.NEU.AND P0, PT, |R9|, +INF , PT ;  /* 0x7f8000000900780b */ /* 0x000fda0003f0d200 */
[----:B------:R-:W-:Y:S01]  /*08f0*/  @!P0 FMUL R4, RZ, R9 ;  /* 0x00000009ff048220 */ /* 0x000fe20000400000 */
[----:B------:R-:W-:Y:S01]  /*0900*/  @!P0 MOV R5, RZ ;  /* 0x000000ff00058202 */ /* 0x000fe20000000f00 */
[----:B------:R-:W-:Y:S06]  /*0910*/  @!P0 BRA `(.L_x_6) ;  /* 0x00000004005c8947 */ /* 0x000fec0003800000 */
[----:B------:R-:W1:Y:S01]  /*0920*/  LDC.64 R4, c[0x4][RZ] ;  /* 0x01000000ff047b82 */ /* 0x000e620000000a00 */
[----:B------:R-:W-:Y:S01]  /*0930*/  IMAD.SHL.U32 R0, R9, 0x100, RZ ;  /* 0x0000010009007824 */ /* 0x000fe200078e00ff */
[----:B------:R-:W-:Y:S01]  /*0940*/  UMOV UR5, URZ ;  /* 0x000000ff00057c82 */ /* 0x000fe20008000000 */
[----:B------:R-:W-:Y:S02]  /*0950*/  IMAD.MOV.U32 R21, RZ, RZ, RZ ;  /* 0x000000ffff157224 */ /* 0x000fe400078e00ff */
[----:B------:R-:W-:Y:S01]  /*0960*/  IMAD.MOV.U32 R23, RZ, RZ, RZ ;  /* 0x000000ffff177224 */ /* 0x000fe200078e00ff */
[----:B------:R-:W-:-:S07]  /*0970*/  LOP3.LUT R25, R0, 0x80000000, RZ, 0xfc, !PT ;  /* 0x8000000000197812 */ /* 0x000fce00078efcff */
.L_x_7:
[----:B-1----:R-:W-:-:S06]  /*0980*/  IMAD.WIDE.U32 R10, R23, 0x4, R4 ;  /* 0x00000004170a7825 */ /* 0x002fcc00078e0004 */
[----:B------:R-:W2:Y:S01]  /*0990*/  LDG.E.CONSTANT R10, desc[UR8][R10.64] ;  /* 0x000000080a0a7981 */ /* 0x000ea2000c1e9900 */
[C---:B------:R-:W-:Y:S02]  /*09a0*/  IMAD.SHL.U32 R0, R23.reuse, 0x4, RZ ;  /* 0x0000000417007824 */ /* 0x040fe400078e00ff */
[----:B------:R-:W-:-:S03]  /*09b0*/  VIADD R23, R23, 0x1 ;  /* 0x0000000117177836 */ /* 0x000fc60000000000 */
[C---:B------:R-:W-:Y:S02]  /*09c0*/  ISETP.EQ.AND P0, PT, R0.reuse, RZ, PT ;  /* 0x000000ff0000720c */ /* 0x040fe40003f02270 */
[C---:B------:R-:W-:Y:S02]  /*09d0*/  ISETP.EQ.AND P5, PT, R0.reuse, 0x4, PT ;  /* 0x000000040000780c */ /* 0x040fe40003fa2270 */
[C---:B------:R-:W-:Y:S02]  /*09e0*/  ISETP.EQ.AND P4, PT, R0.reuse, 0x8, PT ;  /* 0x000000080000780c */ /* 0x040fe40003f82270 */
[C---:B------:R-:W-:Y:S02]  /*09f0*/  ISETP.EQ.AND P3, PT, R0.reuse, 0xc, PT ;  /* 0x0000000c0000780c */ /* 0x040fe40003f62270 */
[C---:B------:R-:W-:Y:S02]  /*0a00*/  ISETP.EQ.AND P2, PT, R0.reuse, 0x10, PT ;  /* 0x000000100000780c */ /* 0x040fe40003f42270 */
[----:B------:R-:W-:Y:S01]  /*0a10*/  ISETP.EQ.AND P1, PT, R0, 0x14, PT ;  /* 0x000000140000780c */ /* 0x000fe20003f22270 */
[----:B--2---:R-:W-:-:S03]  /*0a20*/  IMAD.WIDE.U32 R12, R10, R25, RZ ;  /* 0x000000190a0c7225 */ /* 0x004fc600078e00ff */
[----:B------:R-:W-:-:S04]  /*0a30*/  IADD3 R0, P6, PT, R12, R21, RZ ;  /* 0x000000150c007210 */ /* 0x000fc80007fde0ff */
[----:B------:R-:W-:Y:S01]  /*0a40*/  IADD3.X R21, PT, PT, R13, UR5, RZ, P6, !PT ;  /* 0x000000050d157c10 */ /* 0x000fe2000b7fe4ff */
[--C-:B------:R-:W-:Y:S01]  /*0a50*/  @P0 IMAD.MOV.U32 R6, RZ, RZ, R0.reuse ;  /* 0x000000ffff060224 */ /* 0x100fe200078e0000 */
[----:B------:R-:W-:Y:S01]  /*0a60*/  ISETP.NE.AND P6, PT, R23, 0x6, PT ;  /* 0x000000061700780c */ /* 0x000fe20003fc5270 */
[--C-:B------:R-:W-:Y:S01]  /*0a70*/  @P5 IMAD.MOV.U32 R16, RZ, RZ, R0.reuse ;  /* 0x000000ffff105224 */ /* 0x100fe200078e0000 */
[----:B------:R-:W-:Y:S01]  /*0a80*/  @P4 MOV R17, R0 ;  /* 0x0000000000114202 */ /* 0x000fe20000000f00 */
[--C-:B------:R-:W-:Y:S02]  /*0a90*/  @P3 IMAD.MOV.U32 R18, RZ, RZ, R0.reuse ;  /* 0x000000ffff123224 */ /* 0x100fe400078e0000 */
[--C-:B------:R-:W-:Y:S02]  /*0aa0*/  @P2 IMAD.MOV.U32 R19, RZ, RZ, R0.reuse ;  /* 0x000000ffff132224 */ /* 0x100fe400078e0000 */
[----:B------:R-:W-:-:S06]  /*0ab0*/  @P1 IMAD.MOV.U32 R20, RZ, RZ, R0 ;  /* 0x000000ffff141224 */ /* 0x000fcc00078e0000 */
[----:B------:R-:W-:Y:S05]  /*0ac0*/  @P6 BRA `(.L_x_7) ;  /* 0xfffffffc00ac6947 */ /* 0x000fea000383ffff */
        /* <DEDUP_REMOVED lines=12> */
[----:B------:R-:W-:-:S03]  /*0b90*/  ISETP.EQ.AND P5, PT, R11, 0x4, PT ;  /* 0x000000040b00780c */ /* 0x000fc60003fa2270 */
[--C-:B------:R-:W-:Y:S01]  /*0ba0*/  @P3 IMAD.MOV.U32 R0, RZ, RZ, R6.reuse ;  /* 0x000000ffff003224 */ /* 0x100fe200078e0006 */
[C---:B------:R-:W-:Y:S01]  /*0bb0*/  ISETP.EQ.AND P3, PT, R11.reuse, -0x4, PT ;  /* 0xfffffffc0b00780c */ /* 0x040fe20003f62270 */
[----:B------:R-:W-:Y:S01]  /*0bc0*/  @P4 IMAD.MOV.U32 R4, RZ, RZ, R6 ;  /* 0x000000ffff044224 */ /* 0x000fe200078e0006 */
[----:B------:R-:W-:Y:S01]  /*0bd0*/  @P4 MOV R0, R16 ;  /* 0x0000001000004202 */ /* 0x000fe20000000f00 */
[----:B------:R-:W-:Y:S01]  /*0be0*/  @P2 IMAD.MOV.U32 R4, RZ, RZ, R16 ;  /* 0x000000ffff042224 */ /* 0x000fe200078e0010 */
[----:B------:R-:W-:Y:S01]  /*0bf0*/  ISETP.EQ.AND P4, PT, R11, RZ, PT ;  /* 0x000000ff0b00720c */ /* 0x000fe20003f82270 */
        /* <DEDUP_REMOVED lines=11> */
[----:B------:R-:W-:Y:S02]  /*0cb0*/  @P2 IMAD.MOV.U32 R5, RZ, RZ, R6 ;  /* 0x000000ffff052224 */ /* 0x000fe400078e0006 */
[----:B------:R-:W-:Y:S02]  /*0cc0*/  @P1 IMAD.MOV.U32 R5, RZ, RZ, R16 ;  /* 0x000000ffff051224 */ /* 0x000fe400078e0010 */
[----:B------:R-:W-:Y:S01]  /*0cd0*/  @P0 IMAD.MOV.U32 R5, RZ, RZ, R17 ;  /* 0x000000ffff050224 */ /* 0x000fe200078e0011 */
[----:B------:R-:W-:Y:S01]  /*0ce0*/  ISETP.EQ.AND P0, PT, R11, 0x8, PT ;  /* 0x000000080b00780c */ /* 0x000fe20003f02270 */
[----:B------:R-:W-:Y:S01]  /*0cf0*/  @P3 IMAD.MOV.U32 R5, RZ, RZ, R18 ;  /* 0x000000ffff053224 */ /* 0x000fe200078e0012 */
[----:B------:R-:W-:Y:S01]  /*0d00*/  @P4 MOV R5, R19 ;  /* 0x0000001300054202 */ /* 0x000fe20000000f00 */
[----:B------:R-:W-:Y:S01]  /*0d10*/  @P5 IMAD.MOV.U32 R5, RZ, RZ, R20 ;  /* 0x000000ffff055224 */ /* 0x000fe200078e0014 */
[----:B------:R-:W-:-:S04]  /*0d20*/  LOP3.LUT R11, R10, 0x1f, RZ, 0xc0, !PT ;  /* 0x0000001f0a0b7812 */ /* 0x000fc800078ec0ff */
[----:B------:R-:W-:-:S05]  /*0d30*/  SHF.L.W.U32.HI R0, R4, R11, R0 ;  /* 0x0000000b04007219 */ /* 0x000fca0000010e00 */
[----:B------:R-:W-:-:S05]  /*0d40*/  @P0 IMAD.MOV.U32 R5, RZ, RZ, R21 ;  /* 0x000000ffff050224 */ /* 0x000fca00078e0015 */
[----:B------:R-:W-:-:S07]  /*0d50*/  SHF.L.W.U32.HI R4, R5, R11, R4 ;  /* 0x0000000b05047219 */ /* 0x000fce0000010e04 */
.L_x_9:
[----:B------:R-:W-:Y:S05]  /*0d60*/  BSYNC.RECONVERGENT B1 ;  /* 0x0000000000017941 */ /* 0x000fea0003800200 */
.L_x_8:
        /* <DEDUP_REMOVED lines=9> */
[C---:B------:R-:W-:Y:S02]  /*0e00*/  LOP3.LUT R9, R5.reuse, R9, RZ, 0x3c, !PT ;  /* 0x0000000905097212 */ /* 0x040fe400078e3cff */
[----:B------:R-:W1:Y:S01]  /*0e10*/  I2F.F64.S64 R10, R10 ;  /* 0x0000000a000a7312 */ /* 0x000e620000301c00 */
[----:B------:R-:W-:Y:S02]  /*0e20*/  LEA.HI R5, R5, R0, RZ, 0x1 ;  /* 0x0000000005057211 */ /* 0x000fe400078f08ff */
[----:B------:R-:W-:-:S03]  /*0e30*/  ISETP.GE.AND P0, PT, R9, RZ, PT ;  /* 0x000000ff0900720c */ /* 0x000fc60003f06270 */
[----:B------:R-:W-:-:S04]  /*0e40*/  IMAD.MOV R0, RZ, RZ, -R5 ;  /* 0x000000ffff007224 */ /* 0x000fc800078e0a05 */
[----:B------:R-:W-:Y:S01]  /*0e50*/  @!P1 IMAD.MOV.U32 R5, RZ, RZ, R0 ;  /* 0x000000ffff059224 */ /* 0x000fe200078e0000 */
[----:B-1----:R-:W-:-:S10]  /*0e60*/  DMUL R12, R10, UR6 ;  /* 0x000000060a0c7c28 */ /* 0x002fd40008000000 */
[----:B------:R-:W1:Y:S02]  /*0e70*/  F2F.F32.F64 R12, R12 ;  /* 0x0000000c000c7310 */ /* 0x000e640000301000 */
[----:B-1----:R-:W-:-:S07]  /*0e80*/  FSEL R4, -R12, R12, !P0 ;  /* 0x0000000c0c047208 */ /* 0x002fce0004000100 */
.L_x_6:
[----:B------:R-:W-:Y:S05]  /*0e90*/  BSYNC.RECONVERGENT B0 ;  /* 0x0000000000007941 */ /* 0x000fea0003800200 */
.L_x_5:
[----:B------:R-:W-:Y:S01]  /*0ea0*/  FMUL R9, R4, R4 ;  /* 0x0000000404097220 */ /* 0x000fe20000400000 */
[C---:B------:R-:W-:Y:S01]  /*0eb0*/  LOP3.LUT R0, R5.reuse, 0x1, RZ, 0xc0, !PT ;  /* 0x0000000105007812 */ /* 0x040fe200078ec0ff */
[----:B------:R-:W-:Y:S01]  /*0ec0*/  VIADD R5, R5, 0x1 ;  /* 0x0000000105057836 */ /* 0x000fe20000000000 */
[----:B------:R-:W-:Y:S01]  /*0ed0*/  UIADD3 UR4, UPT, UPT, UR4, 0x1, URZ ;  /* 0x0000000104047890 */ /* 0x000fe2000fffe0ff */
[----:B------:R-:W-:Y:S01]  /*0ee0*/  FFMA R15, R9, R15, -0.0013887860113754868507 ;  /* 0xbab607ed090f7423 */ /* 0x000fe2000000000f */
[----:B------:R-:W-:Y:S02]  /*0ef0*/  ISETP.NE.U32.AND P0, PT, R0, 0x1, PT ;  /* 0x000000010000780c */ /* 0x000fe40003f05070 */
[----:B------:R-:W-:Y:S01]  /*0f00*/  LOP3.LUT P1, RZ, R5, 0x2, RZ, 0xc0, !PT ;  /* 0x0000000205ff7812 */ /* 0x000fe2000782c0ff */
[----:B------:R-:W-:Y:S01]  /*0f10*/  UISETP.NE.AND UP0, UPT, UR4, 0x3e8, UPT ;  /* 0x000003e80400788c */ /* 0x000fe2000bf05270 */
[----:B------:R-:W-:Y:S02]  /*0f20*/  FSEL R14, R14, 0.0083327032625675201416, P0 ;  /* 0x3c0885e40e0e7808 */ /* 0x000fe40000000000 */
[----:B------:R-:W-:-:S02]  /*0f30*/  FSEL R10, R15, -0.00019574658654164522886, P0 ;  /* 0xb94d41530f0a7808 */ /* 0x000fc40000000000 */
[----:B------:R-:W-:Y:S02]  /*0f40*/  FSEL R0, R4, 1, !P0 ;  /* 0x3f80000004007808 */ /* 0x000fe40004000000 */
[----:B------:R-:W-:Y:S01]  /*0f50*/  FSEL R7, -R7, -0.16666662693023681641, P0 ;  /* 0xbe2aaaa807077808 */ /* 0x000fe20000000100 */
[C---:B------:R-:W-:Y:S02]  /*0f60*/  FFMA R10, R9.reuse, R10, R14 ;  /* 0x0000000a090a7223 */ /* 0x040fe4000000000e */
[C---:B------:R-:W-:Y:S02]  /*0f70*/  FFMA R5, R9.reuse, R0, RZ ;  /* 0x0000000009057223 */ /* 0x040fe400000000ff */
[----:B------:R-:W-:-:S04]  /*0f80*/  FFMA R7, R9, R10, R7 ;  /* 0x0000000a09077223 */ /* 0x000fc80000000007 */
[----:B------:R-:W-:-:S04]  /*0f90*/  FFMA R0, R5, R7, R0 ;  /* 0x0000000705007223 */ /* 0x000fc80000000000 */
[----:B------:R-:W-:-:S04]  /*0fa0*/  @P1 FADD R0, RZ, -R0 ;  /* 0x80000000ff001221 */ /* 0x000fc80000000000 */
[----:B------:R-:W-:-:S04]  /*0fb0*/  FMUL R9, R0, 0.5 ;  /* 0x3f00000000097820 */ /* 0x000fc80000400000 */
[----:B------:R-:W-:Y:S01]  /*0fc0*/  FFMA R9, R8, 0.5, R9 ;  /* 0x3f00000008097823 */ /* 0x000fe20000000009 */
[----:B------:R-:W-:Y:S06]  /*0fd0*/  BRA.U UP0, `(.L_x_10) ;  /* 0xfffffff100447547 */ /* 0x000fec000b83ffff */
[----:B------:R-:W-:Y:S01]  /*0fe0*/  STG.E desc[UR8][R2.64], R9 ;  /* 0x0000000902007986 */ /* 0x000fe2000c101908 */
[----:B------:R-:W-:Y:S05]  /*0ff0*/  EXIT ;  /* 0x000000000000794d */ /* 0x000fea0003800000 */
.L_x_11:
[----:B------:R-:W-:-:S00]  /*1000*/  BRA `(.L_x_11) ;  /* 0xfffffffc00fc7947 */ /* 0x000fc0000383ffff */
[----:B------:R-:W-:-:S00]  /*1010*/  NOP ;  /* 0x0000000000007918 */ /* 0x000fc00000000000 */
        /* <DEDUP_REMOVED lines=14> */
.L_x_12:


//--------------------- .nv.global.init           --------------------------
	.section	.nv.global.init,"aw",@progbits
	.align	4
.nv.global.init:
	.type		__cudart_i2opi_f,@object
	.size		__cudart_i2opi_f,(.L_0 - __cudart_i2opi_f)
__cudart_i2opi_f:
        /*0000*/ 	.byte	0x41, 0x90, 0x43, 0x3c, 0x99, 0x95, 0x62, 0xdb, 0xc0, 0xdd, 0x34, 0xf5, 0xd1, 0x57, 0x27, 0xfc
        /*0010*/ 	.byte	0x29, 0x15, 0x44, 0x4e, 0x6e, 0x83, 0xf9, 0xa2
.L_0:


//--------------------- .nv.shared.reserved.0     --------------------------
	.section	.nv.shared.reserved.0,"aw",@nobits
	.weak		__nv_reservedSMEM_offset_0_alias
	.size		__nv_reservedSMEM_offset_0_alias, 0, 64
	.other		__nv_reservedSMEM_offset_0_alias,@"STO_CUDA_RESERVED_SHARED STV_DEFAULT"
__nv_reservedSMEM_offset_0_alias:
	.zero		0
	.zero		64


//--------------------- .nv.constant0._Z16benchmark_kernelPfm --------------------------
	.section	.nv.constant0._Z16benchmark_kernelPfm,"a",@progbits
	.sectionflags	@""
	.align	4
.nv.constant0._Z16benchmark_kernelPfm:
	.zero		912


//--------------------- SYMBOLS --------------------------

	.type		.nv.reservedSmem.offset0,@object
	.size		.nv.reservedSmem.offset0,0x4
